//
// Generated by NVIDIA NVVM Compiler
//
// Compiler Build ID: CL-36424714
// Cuda compilation tools, release 13.0, V13.0.88
// Based on NVVM 20.0.0
//

.version 9.0
.target sm_100
.address_size 64

	// .globl	_Z10initKernelPl

.visible .entry _Z10initKernelPl(
	.param .u64 .ptr .align 1 _Z10initKernelPl_param_0
)
{
	.reg .b32 	%r<5>;
	.reg .b64 	%rd<6>;

	ld.param.u64 	%rd1, [_Z10initKernelPl_param_0];
	cvta.to.global.u64 	%rd2, %rd1;
	mov.u32 	%r1, %tid.x;
	mov.u32 	%r2, %ctaid.x;
	mov.u32 	%r3, %ntid.x;
	mad.lo.s32 	%r4, %r2, %r3, %r1;
	cvt.s64.s32 	%rd3, %r4;
	mul.wide.s32 	%rd4, %r4, 8;
	add.s64 	%rd5, %rd2, %rd4;
	st.global.u64 	[%rd5], %rd3;
	ret;

}
	// .globl	_Z9reductionPli
.visible .entry _Z9reductionPli(
	.param .u64 .ptr .align 1 _Z9reductionPli_param_0,
	.param .u32 _Z9reductionPli_param_1
)
{
	.reg .pred 	%p<2>;
	.reg .b32 	%r<7>;
	.reg .b64 	%rd<10>;

	ld.param.u64 	%rd1, [_Z9reductionPli_param_0];
	ld.param.u32 	%r2, [_Z9reductionPli_param_1];
	mov.u32 	%r3, %tid.x;
	mov.u32 	%r4, %ctaid.x;
	mov.u32 	%r5, %ntid.x;
	mad.lo.s32 	%r1, %r4, %r5, %r3;
	setp.ge.s32 	%p1, %r1, %r2;
	@%p1 bra 	$L__BB1_2;
	cvta.to.global.u64 	%rd2, %rd1;
	add.s32 	%r6, %r2, %r1;
	mul.wide.s32 	%rd3, %r6, 8;
	add.s64 	%rd4, %rd2, %rd3;
	ld.global.u64 	%rd5, [%rd4];
	mul.wide.s32 	%rd6, %r1, 8;
	add.s64 	%rd7, %rd2, %rd6;
	ld.global.u64 	%rd8, [%rd7];
	add.s64 	%rd9, %rd8, %rd5;
	st.global.u64 	[%rd7], %rd9;
$L__BB1_2:
	ret;

}


// ===== COMPILED SASS (sm_100) =====

	.target	sm_100

	.elftype	@"ET_EXEC"


//--------------------- .note.nv.tkinfo           --------------------------
	.section	.note.nv.tkinfo,"",@"SHT_NOTE"
	.sectionflags	@"SHF_NOTE_NV_TKINFO"
	.tkinfo
        /*0018*/ 	.word	0x00000002
        /*0030*/ 	.string	""
        /*0030*/ 	.string	"ptxas"
        /*0030*/ 	.string	"Cuda compilation tools, release 13.0, V13.0.88"
        /*0030*/ 	.string	"Build cuda_13.0.r13.0/compiler.36424714_0"
        /*0030*/ 	.string	"-arch sm_100 -m 64 "



//--------------------- .note.nv.cuinfo           --------------------------
	.section	.note.nv.cuinfo,"",@"SHT_NOTE"
	.sectionflags	@"SHF_NOTE_NV_CUINFO"
        /*0018*/ 	.short	0x0002
        /*001a*/ 	.short	0x0064
        /*001c*/ 	.short	0x0082
	.zero		2


//--------------------- .nv.info                  --------------------------
	.section	.nv.info,"",@"SHT_CUDA_INFO"
	.align	4


	//----- nvinfo : EIATTR_REGCOUNT
	.align		4
        /*0000*/ 	.byte	0x04, 0x2f
        /*0002*/ 	.short	(.L_1 - .L_0)
	.align		4
.L_0:
        /*0004*/ 	.word	index@(_Z10initKernelPl)
        /*0008*/ 	.word	0x00000008


	//----- nvinfo : EIATTR_FRAME_SIZE
	.align		4
.L_1:
        /*000c*/ 	.byte	0x04, 0x11
        /*000e*/ 	.short	(.L_3 - .L_2)
	.align		4
.L_2:
        /*0010*/ 	.word	index@(_Z10initKernelPl)
        /*0014*/ 	.word	0x00000000


	//----- nvinfo : EIATTR_REGCOUNT
	.align		4
.L_3:
        /*0018*/ 	.byte	0x04, 0x2f
        /*001a*/ 	.short	(.L_5 - .L_4)
	.align		4
.L_4:
        /*001c*/ 	.word	index@(_Z9reductionPli)
        /*0020*/ 	.word	0x0000000a


	//----- nvinfo : EIATTR_FRAME_SIZE
	.align		4
.L_5:
        /*0024*/ 	.byte	0x04, 0x11
        /*0026*/ 	.short	(.L_7 - .L_6)
	.align		4
.L_6:
        /*0028*/ 	.word	index@(_Z9reductionPli)
        /*002c*/ 	.word	0x00000000


	//----- nvinfo : EIATTR_MIN_STACK_SIZE
	.align		4
.L_7:
        /*0030*/ 	.byte	0x04, 0x12
        /*0032*/ 	.short	(.L_9 - .L_8)
	.align		4
.L_8:
        /*0034*/ 	.word	index@(_Z9reductionPli)
        /*0038*/ 	.word	0x00000000


	//----- nvinfo : EIATTR_MIN_STACK_SIZE
	.align		4
.L_9:
        /*003c*/ 	.byte	0x04, 0x12
        /*003e*/ 	.short	(.L_11 - .L_10)
	.align		4
.L_10:
        /*0040*/ 	.word	index@(_Z10initKernelPl)
        /*0044*/ 	.word	0x00000000
.L_11:


//--------------------- .nv.compat                --------------------------
	.section	.nv.compat,"",@"SHT_CUDA_COMPAT_INFO"
	.align	4
        /*0000*/ 	.byte	0x02, 0x09, 0x00, 0x00, 0x02, 0x02, 0x01, 0x00, 0x02, 0x05, 0x05, 0x00, 0x03, 0x07, 0x01, 0x01
        /*0010*/ 	.byte	0x02, 0x03, 0x00, 0x00, 0x02, 0x06, 0x01, 0x00, 0x04, 0x0b, 0x08, 0x00, 0x09, 0x00, 0x00, 0x00
        /*0020*/ 	.byte	0x00, 0x00, 0x00, 0x00


//--------------------- .nv.info._Z9reductionPli  --------------------------
	.section	.nv.info._Z9reductionPli,"",@"SHT_CUDA_INFO"
	.sectionflags	@""
	.align	4


	//----- nvinfo : EIATTR_CUDA_API_VERSION
	.align		4
        /*0000*/ 	.byte	0x04, 0x37
        /*0002*/ 	.short	(.L_13 - .L_12)
.L_12:
        /*0004*/ 	.word	0x00000082


	//----- nvinfo : EIATTR_KPARAM_INFO
	.align		4
.L_13:
        /*0008*/ 	.byte	0x04, 0x17
        /*000a*/ 	.short	(.L_15 - .L_14)
.L_14:
        /*000c*/ 	.word	0x00000000
        /*0010*/ 	.short	0x0001
        /*0012*/ 	.short	0x0008
        /*0014*/ 	.byte	0x00, 0xf0, 0x11, 0x00


	//----- nvinfo : EIATTR_KPARAM_INFO
	.align		4
.L_15:
        /*0018*/ 	.byte	0x04, 0x17
        /*001a*/ 	.short	(.L_17 - .L_16)
.L_16:
        /*001c*/ 	.word	0x00000000
        /*0020*/ 	.short	0x0000
        /*0022*/ 	.short	0x0000
        /*0024*/ 	.byte	0x00, 0xf5, 0x21, 0x00


	//----- nvinfo : EIATTR_SPARSE_MMA_MASK
	.align		4
.L_17:
        /*0028*/ 	.byte	0x03, 0x50
        /*002a*/ 	.short	0x0000


	//----- nvinfo : EIATTR_MAXREG_COUNT
	.align		4
        /*002c*/ 	.byte	0x03, 0x1b
        /*002e*/ 	.short	0x00ff


	//----- nvinfo : EIATTR_MERCURY_ISA_VERSION
	.align		4
        /*0030*/ 	.byte	0x03, 0x5f
        /*0032*/ 	.short	0x0101


	//----- nvinfo : EIATTR_VRC_CTA_INIT_COUNT
	.align		4
        /*0034*/ 	.byte	0x02, 0x4a
	.zero		1
	.zero		1


	//----- nvinfo : EIATTR_EXIT_INSTR_OFFSETS
	.align		4
        /*0038*/ 	.byte	0x04, 0x1c
        /*003a*/ 	.short	(.L_19 - .L_18)


	//   ....[0]....
.L_18:
        /*003c*/ 	.word	0x00000070


	//   ....[1]....
        /*0040*/ 	.word	0x00000120


	//----- nvinfo : EIATTR_CBANK_PARAM_SIZE
	.align		4
.L_19:
        /*0044*/ 	.byte	0x03, 0x19
        /*0046*/ 	.short	0x000c


	//----- nvinfo : EIATTR_PARAM_CBANK
	.align		4
        /*0048*/ 	.byte	0x04, 0x0a
        /*004a*/ 	.short	(.L_21 - .L_20)
	.align		4
.L_20:
        /*004c*/ 	.word	index@(.nv.constant0._Z9reductionPli)
        /*0050*/ 	.short	0x0380
        /*0052*/ 	.short	0x000c


	//----- nvinfo : EIATTR_SW_WAR
	.align		4
.L_21:
        /*0054*/ 	.byte	0x04, 0x36
        /*0056*/ 	.short	(.L_23 - .L_22)
.L_22:
        /*0058*/ 	.word	0x00000008
.L_23:


//--------------------- .nv.info._Z10initKernelPl --------------------------
	.section	.nv.info._Z10initKernelPl,"",@"SHT_CUDA_INFO"
	.sectionflags	@""
	.align	4


	//----- nvinfo : EIATTR_CUDA_API_VERSION
	.align		4
        /*0000*/ 	.byte	0x04, 0x37
        /*0002*/ 	.short	(.L_25 - .L_24)
.L_24:
        /*0004*/ 	.word	0x00000082


	//----- nvinfo : EIATTR_KPARAM_INFO
	.align		4
.L_25:
        /*0008*/ 	.byte	0x04, 0x17
        /*000a*/ 	.short	(.L_27 - .L_26)
.L_26:
        /*000c*/ 	.word	0x00000000
        /*0010*/ 	.short	0x0000
        /*0012*/ 	.short	0x0000
        /*0014*/ 	.byte	0x00, 0xf5, 0x21, 0x00


	//----- nvinfo : EIATTR_SPARSE_MMA_MASK
	.align		4
.L_27:
        /*0018*/ 	.byte	0x03, 0x50
        /*001a*/ 	.short	0x0000


	//----- nvinfo : EIATTR_MAXREG_COUNT
	.align		4
        /*001c*/ 	.byte	0x03, 0x1b
        /*001e*/ 	.short	0x00ff


	//----- nvinfo : EIATTR_MERCURY_ISA_VERSION
	.align		4
        /*0020*/ 	.byte	0x03, 0x5f
        /*0022*/ 	.short	0x0101


	//----- nvinfo : EIATTR_VRC_CTA_INIT_COUNT
	.align		4
        /*0024*/ 	.byte	0x02, 0x4a
	.zero		1
	.zero		1


	//----- nvinfo : EIATTR_EXIT_INSTR_OFFSETS
	.align		4
        /*0028*/ 	.byte	0x04, 0x1c
        /*002a*/ 	.short	(.L_29 - .L_28)


	//   ....[0]....
.L_28:
        /*002c*/ 	.word	0x000000a0


	//----- nvinfo : EIATTR_CBANK_PARAM_SIZE
	.align		4
.L_29:
        /*0030*/ 	.byte	0x03, 0x19
        /*0032*/ 	.short	0x0008


	//----- nvinfo : EIATTR_PARAM_CBANK
	.align		4
        /*0034*/ 	.byte	0x04, 0x0a
        /*0036*/ 	.short	(.L_31 - .L_30)
	.align		4
.L_30:
        /*0038*/ 	.word	index@(.nv.constant0._Z10initKernelPl)
        /*003c*/ 	.short	0x0380
        /*003e*/ 	.short	0x0008


	//----- nvinfo : EIATTR_SW_WAR
	.align		4
.L_31:
        /*0040*/ 	.byte	0x04, 0x36
        /*0042*/ 	.short	(.L_33 - .L_32)
.L_32:
        /*0044*/ 	.word	0x00000008
.L_33:


//--------------------- .nv.callgraph             --------------------------
	.section	.nv.callgraph,"",@"SHT_CUDA_CALLGRAPH"
	.align	4
	.sectionentsize	8
	.align		4
        /*0000*/ 	.word	0x00000000
	.align		4
        /*0004*/ 	.word	0xffffffff
	.align		4
        /*0008*/ 	.word	0x00000000
	.align		4
        /*000c*/ 	.word	0xfffffffe
	.align		4
        /*0010*/ 	.word	0x00000000
	.align		4
        /*0014*/ 	.word	0xfffffffd
	.align		4
        /*0018*/ 	.word	0x00000000
	.align		4
        /*001c*/ 	.word	0xfffffffc


//--------------------- .text._Z9reductionPli     --------------------------
	.section	.text._Z9reductionPli,"ax",@progbits
	.align	128
        .global         _Z9reductionPli
        .type           _Z9reductionPli,@function
        .size           _Z9reductionPli,(.L_x_2 - _Z9reductionPli)
        .other          _Z9reductionPli,@"STO_CUDA_ENTRY STV_DEFAULT"
_Z9reductionPli:
.text._Z9reductionPli:
[----:B------:R-:W-:Y:S01]  /*0000*/  LDC R1, c[0x0][0x37c] ;  /* 0x0000df00ff017b82 */ /* 0x000fe20000000800 */
[----:B------:R-:W0:Y:S07]  /*0010*/  S2R R7, SR_TID.X ;  /* 0x0000000000077919 */ /* 0x000e2e0000002100 */
[----:B------:R-:W0:Y:S01]  /*0020*/  S2UR UR4, SR_CTAID.X ;  /* 0x00000000000479c3 */ /* 0x000e220000002500 */
[----:B------:R-:W1:Y:S07]  /*0030*/  LDCU UR6, c[0x0][0x388] ;  /* 0x00007100ff0677ac */ /* 0x000e6e0008000800 */
[----:B------:R-:W0:Y:S02]  /*0040*/  LDC R0, c[0x0][0x360] ;  /* 0x0000d800ff007b82 */ /* 0x000e240000000800 */
[----:B0-----:R-:W-:-:S05]  /*0050*/  IMAD R7, R0, UR4, R7 ;  /* 0x0000000400077c24 */ /* 0x001fca000f8e0207 */
[----:B-1----:R-:W-:-:S13]  /*0060*/  ISETP.GE.AND P0, PT, R7, UR6, PT ;  /* 0x0000000607007c0c */ /* 0x002fda000bf06270 */
[----:B------:R-:W-:Y:S05]  /*0070*/  @P0 EXIT ;  /* 0x000000000000094d */ /* 0x000fea0003800000 */
[----:B------:R-:W0:Y:S01]  /*0080*/  LDC.64 R4, c[0x0][0x380] ;  /* 0x0000e000ff047b82 */ /* 0x000e220000000a00 */
[----:B------:R-:W1:Y:S01]  /*0090*/  LDCU.64 UR4, c[0x0][0x358] ;  /* 0x00006b00ff0477ac */ /* 0x000e620008000a00 */
[----:B------:R-:W-:-:S05]  /*00a0*/  IADD3 R3, PT, PT, R7, UR6, RZ ;  /* 0x0000000607037c10 */ /* 0x000fca000fffe0ff */
[----:B0-----:R-:W-:-:S04]  /*00b0*/  IMAD.WIDE R2, R3, 0x8, R4 ;  /* 0x0000000803027825 */ /* 0x001fc800078e0204 */
[----:B------:R-:W-:Y:S02]  /*00c0*/  IMAD.WIDE R4, R7, 0x8, R4 ;  /* 0x0000000807047825 */ /* 0x000fe400078e0204 */
[----:B-1----:R-:W2:Y:S04]  /*00d0*/  LDG.E.64 R2, desc[UR4][R2.64] ;  /* 0x0000000402027981 */ /* 0x002ea8000c1e1b00 */
[----:B------:R-:W2:Y:S02]  /*00e0*/  LDG.E.64 R6, desc[UR4][R4.64] ;  /* 0x0000000404067981 */ /* 0x000ea4000c1e1b00 */
[----:B--2---:R-:W-:-:S04]  /*00f0*/  IADD3 R6, P0, PT, R2, R6, RZ ;  /* 0x0000000602067210 */ /* 0x004fc80007f1e0ff */
[----:B------:R-:W-:-:S05]  /*0100*/  IADD3.X R7, PT, PT, R3, R7, RZ, P0, !PT ;  /* 0x0000000703077210 */ /* 0x000fca00007fe4ff */
[----:B------:R-:W-:Y:S01]  /*0110*/  STG.E.64 desc[UR4][R4.64], R6 ;  /* 0x0000000604007986 */ /* 0x000fe2000c101b04 */
[----:B------:R-:W-:Y:S05]  /*0120*/  EXIT ;  /* 0x000000000000794d */ /* 0x000fea0003800000 */
.L_x_0:
[----:B------:R-:W-:-:S00]  /*0130*/  BRA `(.L_x_0) ;  /* 0xfffffffc00fc7947 */ /* 0x000fc0000383ffff */
[----:B------:R-:W-:-:S00]  /*0140*/  NOP ;  /* 0x0000000000007918 */ /* 0x000fc00000000000 */
        /* <DEDUP_REMOVED lines=11> */
.L_x_2:


//--------------------- .text._Z10initKernelPl    --------------------------
	.section	.text._Z10initKernelPl,"ax",@progbits
	.align	128
        .global         _Z10initKernelPl
        .type           _Z10initKernelPl,@function
        .size           _Z10initKernelPl,(.L_x_3 - _Z10initKernelPl)
        .other          _Z10initKernelPl,@"STO_CUDA_ENTRY STV_DEFAULT"
_Z10initKernelPl:
.text._Z10initKernelPl:
[----:B------:R-:W-:Y:S01]  /*0000*/  LDC R1, c[0x0][0x37c] ;  /* 0x0000df00ff017b82 */ /* 0x000fe20000000800 */
[----:B------:R-:W0:Y:S07]  /*0010*/  S2R R2, SR_TID.X ;  /* 0x0000000000027919 */ /* 0x000e2e0000002100 */
[----:B------:R-:W0:Y:S01]  /*0020*/  S2UR UR6, SR_CTAID.X ;  /* 0x00000000000679c3 */ /* 0x000e220000002500 */
[----:B------:R-:W1:Y:S07]  /*0030*/  LDCU.64 UR4, c[0x0][0x358] ;  /* 0x00006b00ff0477ac */ /* 0x000e6e0008000a00 */
[----:B------:R-:W0:Y:S08]  /*0040*/  LDC R3, c[0x0][0x360] ;  /* 0x0000d800ff037b82 */ /* 0x000e300000000800 */
[----:B------:R-:W2:Y:S01]  /*0050*/  LDC.64 R4, c[0x0][0x380] ;  /* 0x0000e000ff047b82 */ /* 0x000ea20000000a00 */
[----:B0-----:R-:W-:-:S05]  /*0060*/  IMAD R2, R3, UR6, R2 ;  /* 0x0000000603027c24 */ /* 0x001fca000f8e0202 */
[----:B------:R-:W-:Y:S01]  /*0070*/  SHF.R.S32.HI R3, RZ, 0x1f, R2 ;  /* 0x0000001fff037819 */ /* 0x000fe20000011402 */
[----:B--2---:R-:W-:-:S05]  /*0080*/  IMAD.WIDE R4, R2, 0x8, R4 ;  /* 0x0000000802047825 */ /* 0x004fca00078e0204 */
[----:B-1----:R-:W-:Y:S01]  /*0090*/  STG.E.64 desc[UR4][R4.64], R2 ;  /* 0x0000000204007986 */ /* 0x002fe2000c101b04 */
[----:B------:R-:W-:Y:S05]  /*00a0*/  EXIT ;  /* 0x000000000000794d */ /* 0x000fea0003800000 */
.L_x_1:
        /* <DEDUP_REMOVED lines=13> */
.L_x_3:


//--------------------- .nv.shared.reserved.0     --------------------------
	.section	.nv.shared.reserved.0,"aw",@nobits
	.weak		__nv_reservedSMEM_offset_0_alias
	.size		__nv_reservedSMEM_offset_0_alias, 0, 64
	.other		__nv_reservedSMEM_offset_0_alias,@"STO_CUDA_RESERVED_SHARED STV_DEFAULT"
__nv_reservedSMEM_offset_0_alias:
	.zero		0
	.zero		64


//--------------------- .nv.constant0._Z9reductionPli --------------------------
	.section	.nv.constant0._Z9reductionPli,"a",@progbits
	.sectionflags	@""
	.align	4
.nv.constant0._Z9reductionPli:
	.zero		908


//--------------------- .nv.constant0._Z10initKernelPl --------------------------
	.section	.nv.constant0._Z10initKernelPl,"a",@progbits
	.sectionflags	@""
	.align	4
.nv.constant0._Z10initKernelPl:
	.zero		904


//--------------------- SYMBOLS --------------------------

	.type		.nv.reservedSmem.offset0,@object
	.size		.nv.reservedSmem.offset0,0x4
